	.headerflags	@"EF_CUDA_TEXMODE_UNIFIED EF_CUDA_64BIT_ADDRESS EF_CUDA_ACCELERATORS EF_CUDA_SM90 EF_CUDA_VIRTUAL_SM(EF_CUDA_SM90)"
	.elftype	@"ET_EXEC"


//--------------------- .nv.info                  --------------------------
	.section	.nv.info,"",@"SHT_CUDA_INFO"
	.align	4


	//----- nvinfo : EIATTR_REGCOUNT
	.align		4
        /*0000*/ 	.byte	0x04, 0x2f
        /*0002*/ 	.short	(.L_1 - .L_0)
	.align		4
.L_0:
        /*0004*/ 	.word	index@(triton_poi_fused_2)
        /*0008*/ 	.word	0x0000001f


	//----- nvinfo : EIATTR_MIN_STACK_SIZE
	.align		4
.L_1:
        /*000c*/ 	.byte	0x04, 0x12
        /*000e*/ 	.short	(.L_3 - .L_2)
	.align		4
.L_2:
        /*0010*/ 	.word	index@(triton_poi_fused_2)
        /*0014*/ 	.word	0x00000000


	//----- nvinfo : EIATTR_FRAME_SIZE
	.align		4
.L_3:
        /*0018*/ 	.byte	0x04, 0x11
        /*001a*/ 	.short	(.L_5 - .L_4)
	.align		4
.L_4:
        /*001c*/ 	.word	index@(triton_poi_fused_2)
        /*0020*/ 	.word	0x00000000


	//----- nvinfo : EIATTR_MIN_STACK_SIZE
	.align		4
.L_5:
        /*0024*/ 	.byte	0x04, 0x12
        /*0026*/ 	.short	(.L_7 - .L_6)
	.align		4
.L_6:
        /*0028*/ 	.word	index@(triton_poi_fused_2)
        /*002c*/ 	.word	0x00000000
.L_7:


//--------------------- .nv.info.triton_poi_fused_2 --------------------------
	.section	.nv.info.triton_poi_fused_2,"",@"SHT_CUDA_INFO"
	.sectionflags	@""
	.align	4


	//----- nvinfo : EIATTR_CUDA_API_VERSION
	.align		4
        /*0000*/ 	.byte	0x04, 0x37
        /*0002*/ 	.short	(.L_9 - .L_8)
.L_8:
        /*0004*/ 	.word	0x0000007c


	//----- nvinfo : EIATTR_KPARAM_INFO
	.align		4
.L_9:
        /*0008*/ 	.byte	0x04, 0x17
        /*000a*/ 	.short	(.L_11 - .L_10)
.L_10:
        /*000c*/ 	.word	0x00000000
        /*0010*/ 	.short	0x0003
        /*0012*/ 	.short	0x0014
        /*0014*/ 	.byte	0x00, 0xf0, 0x11, 0x00


	//----- nvinfo : EIATTR_KPARAM_INFO
	.align		4
.L_11:
        /*0018*/ 	.byte	0x04, 0x17
        /*001a*/ 	.short	(.L_13 - .L_12)
.L_12:
        /*001c*/ 	.word	0x00000000
        /*0020*/ 	.short	0x0002
        /*0022*/ 	.short	0x0010
        /*0024*/ 	.byte	0x00, 0xf0, 0x11, 0x00


	//----- nvinfo : EIATTR_KPARAM_INFO
	.align		4
.L_13:
        /*0028*/ 	.byte	0x04, 0x17
        /*002a*/ 	.short	(.L_15 - .L_14)
.L_14:
        /*002c*/ 	.word	0x00000000
        /*0030*/ 	.short	0x0001
        /*0032*/ 	.short	0x0008
        /*0034*/ 	.byte	0x00, 0xf4, 0x21, 0x00


	//----- nvinfo : EIATTR_KPARAM_INFO
	.align		4
.L_15:
        /*0038*/ 	.byte	0x04, 0x17
        /*003a*/ 	.short	(.L_17 - .L_16)
.L_16:
        /*003c*/ 	.word	0x00000000
        /*0040*/ 	.short	0x0000
        /*0042*/ 	.short	0x0000
        /*0044*/ 	.byte	0x00, 0xf4, 0x21, 0x00


	//----- nvinfo : EIATTR_SPARSE_MMA_MASK
	.align		4
.L_17:
        /*0048*/ 	.byte	0x03, 0x50
        /*004a*/ 	.short	0x0000


	//----- nvinfo : EIATTR_MAXREG_COUNT
	.align		4
        /*004c*/ 	.byte	0x03, 0x1b
        /*004e*/ 	.short	0x00ff


	//----- nvinfo : EIATTR_EXIT_INSTR_OFFSETS
	.align		4
        /*0050*/ 	.byte	0x04, 0x1c
        /*0052*/ 	.short	(.L_19 - .L_18)


	//   ....[0]....
.L_18:
        /*0054*/ 	.word	0x000005e0


	//   ....[1]....
        /*0058*/ 	.word	0x00000630


	//----- nvinfo : EIATTR_REQNTID
	.align		4
.L_19:
        /*005c*/ 	.byte	0x04, 0x10
        /*005e*/ 	.short	(.L_21 - .L_20)
.L_20:
        /*0060*/ 	.word	0x00000080
        /*0064*/ 	.word	0x00000001
        /*0068*/ 	.word	0x00000001


	//----- nvinfo : EIATTR_CBANK_PARAM_SIZE
	.align		4
.L_21:
        /*006c*/ 	.byte	0x03, 0x19
        /*006e*/ 	.short	0x0018


	//----- nvinfo : EIATTR_PARAM_CBANK
	.align		4
        /*0070*/ 	.byte	0x04, 0x0a
        /*0072*/ 	.short	(.L_23 - .L_22)
	.align		4
.L_22:
        /*0074*/ 	.word	index@(.nv.constant0.triton_poi_fused_2)
        /*0078*/ 	.short	0x0210
        /*007a*/ 	.short	0x0018


	//----- nvinfo : EIATTR_SW_WAR
	.align		4
.L_23:
        /*007c*/ 	.byte	0x04, 0x36
        /*007e*/ 	.short	(.L_25 - .L_24)
.L_24:
        /*0080*/ 	.word	0x00000008
.L_25:


//--------------------- .nv.callgraph             --------------------------
	.section	.nv.callgraph,"",@"SHT_CUDA_CALLGRAPH"
	.align	4
	.sectionentsize	8
	.align		4
        /*0000*/ 	.word	0x00000000
	.align		4
        /*0004*/ 	.word	0xffffffff
	.align		4
        /*0008*/ 	.word	0x00000000
	.align		4
        /*000c*/ 	.word	0xfffffffe
	.align		4
        /*0010*/ 	.word	0x00000000
	.align		4
        /*0014*/ 	.word	0xfffffffd
	.align		4
        /*0018*/ 	.word	0x00000000
	.align		4
        /*001c*/ 	.word	0xfffffffc


//--------------------- .text.triton_poi_fused_2  --------------------------
	.section	.text.triton_poi_fused_2,"ax",@progbits
	.sectionflags	@"SHF_BARRIERS=1"
	.align	128
        .global         triton_poi_fused_2
        .type           triton_poi_fused_2,@function
        .size           triton_poi_fused_2,(.L_x_1 - triton_poi_fused_2)
        .other          triton_poi_fused_2,@"STO_CUDA_ENTRY STV_DEFAULT"
triton_poi_fused_2:
.text.triton_poi_fused_2:
[----:B------:R-:W0:Y:S01]  /*0000*/  LDC R1, c[0x0][0x28] ;  /* 0x00000a00ff017b82 */ /* 0x000e220000000800 */
[----:B------:R-:W1:Y:S07]  /*0010*/  S2R R0, SR_TID.X ;  /* 0x0000000000007919 */ /* 0x000e6e0000002100 */
[----:B------:R-:W2:Y:S01]  /*0020*/  LDC.64 R8, c[0x0][0x210] ;  /* 0x00008400ff087b82 */ /* 0x000ea20000000a00 */
[----:B------:R-:W-:Y:S01]  /*0030*/  IMAD.MOV.U32 R20, RZ, RZ, RZ ;  /* 0x000000ffff147224 */ /* 0x000fe200078e00ff */
[----:B------:R-:W-:Y:S01]  /*0040*/  ULDC.64 UR6, c[0x0][0x208] ;  /* 0x0000820000067ab9 */ /* 0x000fe20000000a00 */
[----:B------:R-:W3:Y:S01]  /*0050*/  S2R R19, SR_CTAID.X ;  /* 0x0000000000137919 */ /* 0x000ee20000002500 */
[----:B------:R-:W4:Y:S01]  /*0060*/  S2R R18, SR_CTAID.Y ;  /* 0x0000000000127919 */ /* 0x000f220000002600 */
[----:B------:R-:W-:Y:S01]  /*0070*/  IMAD.MOV.U32 R28, RZ, RZ, RZ ;  /* 0x000000ffff1c7224 */ /* 0x000fe200078e00ff */
[----:B-1----:R-:W-:Y:S01]  /*0080*/  SHF.R.U32.HI R21, RZ, 0x5, R0 ;  /* 0x00000005ff157819 */ /* 0x002fe20000011600 */
[----:B---3--:R-:W-:-:S03]  /*0090*/  IMAD.SHL.U32 R19, R19, 0x20, RZ ;  /* 0x0000002013137824 */ /* 0x008fc600078e00ff */
[----:B------:R-:W-:Y:S01]  /*00a0*/  SGXT.U32 R21, R21, 0x2 ;  /* 0x000000021515781a */ /* 0x000fe20000000000 */
[----:B----4-:R-:W-:Y:S01]  /*00b0*/  IMAD.SHL.U32 R18, R18, 0x20, RZ ;  /* 0x0000002012127824 */ /* 0x010fe200078e00ff */
[----:B------:R-:W-:-:S04]  /*00c0*/  LOP3.LUT R12, R19, 0x1f, R0, 0xf8, !PT ;  /* 0x0000001f130c7812 */ /* 0x000fc800078ef800 */
[----:B------:R-:W-:Y:S02]  /*00d0*/  LOP3.LUT R3, R18, 0x4, R21, 0xfe, !PT ;  /* 0x0000000412037812 */ /* 0x000fe400078efe15 */
[----:B------:R-:W-:Y:S02]  /*00e0*/  LOP3.LUT R5, R18, 0xc, R21, 0xfe, !PT ;  /* 0x0000000c12057812 */ /* 0x000fe400078efe15 */
[----:B------:R-:W-:Y:S01]  /*00f0*/  LOP3.LUT R2, R18, R21, RZ, 0xfc, !PT ;  /* 0x0000001512027212 */ /* 0x000fe200078efcff */
[--C-:B------:R-:W-:Y:S01]  /*0100*/  IMAD R3, R3, 0x19, R12.reuse ;  /* 0x0000001903037824 */ /* 0x100fe200078e020c */
[----:B------:R-:W-:Y:S01]  /*0110*/  LOP3.LUT R4, R18, 0x8, R21, 0xfe, !PT ;  /* 0x0000000812047812 */ /* 0x000fe200078efe15 */
        /* <DEDUP_REMOVED lines=9> */
[----:B------:R-:W-:Y:S01]  /*01b0*/  ISETP.GE.AND P0, PT, R12, 0x19, PT ;  /* 0x000000190c00780c */ /* 0x000fe20003f06270 */
[----:B------:R-:W-:-:S02]  /*01c0*/  IMAD R25, R10, 0x19, R12 ;  /* 0x000000190a197824 */ /* 0x000fc400078e020c */
[----:B------:R-:W-:Y:S02]  /*01d0*/  IMAD R27, R11, 0x19, R12 ;  /* 0x000000190b1b7824 */ /* 0x000fe400078e020c */
[----:B--2---:R-:W-:-:S04]  /*01e0*/  IMAD.WIDE R14, R3, 0x4, R8 ;  /* 0x00000004030e7825 */ /* 0x004fc800078e0208 */
[----:B------:R-:W-:-:S04]  /*01f0*/  IMAD.WIDE R10, R5, 0x4, R8 ;  /* 0x00000004050a7825 */ /* 0x000fc800078e0208 */
[----:B------:R-:W-:-:S04]  /*0200*/  IMAD.WIDE R16, R17, 0x4, R8 ;  /* 0x0000000411107825 */ /* 0x000fc800078e0208 */
[--C-:B------:R-:W-:Y:S01]  /*0210*/  IMAD.WIDE R12, R13, 0x4, R8.reuse ;  /* 0x000000040d0c7825 */ /* 0x100fe200078e0208 */
[----:B------:R-:W2:Y:S03]  /*0220*/  @!P0 LDG.E.EL R20, desc[UR6][R16.64] ;  /* 0x0000000610148981 */ /* 0x000ea6000c2e1900 */
[----:B------:R-:W-:Y:S01]  /*0230*/  IMAD.WIDE R4, R23, 0x4, R8 ;  /* 0x0000000417047825 */ /* 0x000fe200078e0208 */
[----:B------:R-:W-:-:S03]  /*0240*/  CS2R R22, SRZ ;  /* 0x0000000000167805 */ /* 0x000fc6000001ff00 */
[----:B------:R-:W-:-:S03]  /*0250*/  IMAD.WIDE R6, R7, 0x4, R8 ;  /* 0x0000000407067825 */ /* 0x000fc600078e0208 */
[----:B------:R1:W3:Y:S01]  /*0260*/  @!P0 LDG.E.EL R22, desc[UR6][R12.64] ;  /* 0x000000060c168981 */ /* 0x0002e2000c2e1900 */
[--C-:B------:R-:W-:Y:S01]  /*0270*/  IMAD.WIDE R2, R25, 0x4, R8.reuse ;  /* 0x0000000419027825 */ /* 0x100fe200078e0208 */
[----:B------:R-:W-:Y:S02]  /*0280*/  CS2R R24, SRZ ;  /* 0x0000000000187805 */ /* 0x000fe4000001ff00 */
[----:B------:R4:W5:Y:S01]  /*0290*/  @!P0 LDG.E.EL R23, desc[UR6][R10.64] ;  /* 0x000000060a178981 */ /* 0x000962000c2e1900 */
[----:B------:R-:W-:Y:S01]  /*02a0*/  IMAD.WIDE R8, R27, 0x4, R8 ;  /* 0x000000041b087825 */ /* 0x000fe200078e0208 */
[----:B------:R-:W-:Y:S02]  /*02b0*/  CS2R R26, SRZ ;  /* 0x00000000001a7805 */ /* 0x000fe4000001ff00 */
[----:B------:R-:W5:Y:S04]  /*02c0*/  @!P0 LDG.E.EL R24, desc[UR6][R14.64] ;  /* 0x000000060e188981 */ /* 0x000f68000c2e1900 */
[----:B------:R1:W5:Y:S04]  /*02d0*/  @!P0 LDG.E.EL R25, desc[UR6][R4.64] ;  /* 0x0000000604198981 */ /* 0x000368000c2e1900 */
[----:B------:R-:W5:Y:S04]  /*02e0*/  @!P0 LDG.E.EL R26, desc[UR6][R6.64] ;  /* 0x00000006061a8981 */ /* 0x000f68000c2e1900 */
[----:B------:R4:W5:Y:S04]  /*02f0*/  @!P0 LDG.E.EL R28, desc[UR6][R2.64] ;  /* 0x00000006021c8981 */ /* 0x000968000c2e1900 */
[----:B------:R4:W5:Y:S01]  /*0300*/  @!P0 LDG.E.EL R27, desc[UR6][R8.64] ;  /* 0x00000006081b8981 */ /* 0x000962000c2e1900 */
[----:B------:R-:W4:Y:S01]  /*0310*/  S2UR UR5, SR_CgaCtaId ;  /* 0x00000000000579c3 */ /* 0x000f220000008800 */
[----:B-1----:R-:W-:Y:S01]  /*0320*/  IMAD.SHL.U32 R12, R0, 0x20, RZ ;  /* 0x00000020000c7824 */ /* 0x002fe200078e00ff */
[----:B------:R-:W-:-:S04]  /*0330*/  UMOV UR4, 0x400 ;  /* 0x0000040000047882 */ /* 0x000fc80000000000 */
[----:B------:R-:W-:-:S04]  /*0340*/  LOP3.LUT R12, R12, 0x3e0, RZ, 0xc0, !PT ;  /* 0x000003e00c0c7812 */ /* 0x000fc800078ec0ff */
[----:B------:R-:W-:-:S04]  /*0350*/  LOP3.LUT R21, R12, R21, RZ, 0xfc, !PT ;  /* 0x000000150c157212 */ /* 0x000fc800078efcff */
[----:B------:R-:W-:Y:S01]  /*0360*/  LEA.HI R21, R12, R21, RZ, 0x1d ;  /* 0x000000150c157211 */ /* 0x000fe200078fe8ff */
[----:B0---4-:R-:W-:-:S06]  /*0370*/  UPRMT UR4, UR5, 0x654, UR4 ;  /* 0x0000065405047896 */ /* 0x011fcc0008000004 */
[----:B------:R-:W-:Y:S01]  /*0380*/  LEA R21, R21, UR4, 0x2 ;  /* 0x0000000415157c11 */ /* 0x000fe2000f8e10ff */
[----:B------:R-:W-:Y:S01]  /*0390*/  IMAD.SHL.U32 R11, R0, 0x4, RZ ;  /* 0x00000004000b7824 */ /* 0x000fe200078e00ff */
[----:B------:R-:W-:-:S04]  /*03a0*/  SHF.R.U32.HI R4, RZ, 0x1, R0 ;  /* 0x00000001ff047819 */ /* 0x000fc80000011600 */
[----:B------:R-:W-:Y:S02]  /*03b0*/  LOP3.LUT R3, R4, 0x3c, RZ, 0xc0, !PT ;  /* 0x0000003c04037812 */ /* 0x000fe400078ec0ff */
[----:B------:R-:W-:-:S05]  /*03c0*/  LOP3.LUT R8, R11, 0x1fc, RZ, 0xc0, !PT ;  /* 0x000001fc0b087812 */ /* 0x000fca00078ec0ff */
[----:B------:R-:W-:-:S05]  /*03d0*/  IMAD.IADD R3, R8, 0x1, R3 ;  /* 0x0000000108037824 */ /* 0x000fca00078e0203 */
[----:B------:R-:W-:Y:S02]  /*03e0*/  LEA R4, R3, UR4, 0x2 ;  /* 0x0000000403047c11 */ /* 0x000fe4000f8e10ff */
[----:B------:R-:W-:Y:S01]  /*03f0*/  LOP3.LUT R11, R18, 0x1c, R11, 0xf8, !PT ;  /* 0x0000001c120b7812 */ /* 0x000fe200078ef80b */
[----:B------:R-:W0:Y:S04]  /*0400*/  LDC.64 R2, c[0x0][0x218] ;  /* 0x00008600ff027b82 */ /* 0x000e280000000a00 */
[----:B------:R-:W-:Y:S01]  /*0410*/  IMAD.HI R9, R11, 0x2aaaaaab, RZ ;  /* 0x2aaaaaab0b097827 */ /* 0x000fe200078e02ff */
[----:B------:R-:W-:-:S04]  /*0420*/  SHF.R.U32.HI R0, RZ, 0x3, R0 ;  /* 0x00000003ff007819 */ /* 0x000fc80000011600 */
[----:B------:R-:W-:Y:S02]  /*0430*/  SHF.R.U32.HI R10, RZ, 0x1f, R9 ;  /* 0x0000001fff0a7819 */ /* 0x000fe40000011609 */
[----:B------:R-:W-:Y:S02]  /*0440*/  SGXT.U32 R0, R0, 0x4 ;  /* 0x000000040000781a */ /* 0x000fe40000000000 */
[----:B------:R-:W-:Y:S02]  /*0450*/  LEA.HI.SX32 R10, R9, R10, 0x1b ;  /* 0x0000000a090a7211 */ /* 0x000fe400078fdaff */
[----:B------:R-:W-:-:S03]  /*0460*/  LOP3.LUT R0, R19, R0, RZ, 0xfc, !PT ;  /* 0x0000000013007212 */ /* 0x000fc600078efcff */
[----:B------:R-:W-:Y:S01]  /*0470*/  IMAD R11, R10, -0xc0, R11 ;  /* 0xffffff400a0b7824 */ /* 0x000fe200078e020b */
[----:B------:R-:W-:-:S03]  /*0480*/  LOP3.LUT R9, R8, 0x200, RZ, 0xfc, !PT ;  /* 0x0000020008097812 */ /* 0x000fc600078efcff */
[----:B------:R-:W-:Y:S01]  /*0490*/  IMAD R11, R10, 0x12c0, R11 ;  /* 0x000012c00a0b7824 */ /* 0x000fe200078e020b */
[C---:B------:R-:W-:Y:S02]  /*04a0*/  LOP3.LUT R10, R0.reuse, 0x10, RZ, 0xfc, !PT ;  /* 0x00000010000a7812 */ /* 0x040fe400078efcff */
[----:B------:R-:W-:Y:S02]  /*04b0*/  SHF.R.U32.HI R9, RZ, 0x3, R9 ;  /* 0x00000003ff097819 */ /* 0x000fe40000011609 */
[----:B------:R-:W-:Y:S02]  /*04c0*/  ISETP.GE.AND P1, PT, R0, 0x19, PT ;  /* 0x000000190000780c */ /* 0x000fe40003f26270 */
[----:B------:R-:W-:Y:S02]  /*04d0*/  ISETP.GE.AND P0, PT, R10, 0x19, PT ;  /* 0x000000190a00780c */ /* 0x000fe40003f06270 */
[----:B------:R-:W-:Y:S01]  /*04e0*/  LOP3.LUT R9, R9, 0x7c, RZ, 0xc0, !PT ;  /* 0x0000007c09097812 */ /* 0x000fe200078ec0ff */
[----:B------:R-:W-:-:S04]  /*04f0*/  IMAD R11, R0, 0xc0, R11 ;  /* 0x000000c0000b7824 */ /* 0x000fc800078e020b */
[----:B------:R-:W-:Y:S02]  /*0500*/  IMAD.IADD R0, R8, 0x1, R9 ;  /* 0x0000000108007824 */ /* 0x000fe400078e0209 */
[----:B0-----:R-:W-:-:S03]  /*0510*/  IMAD.WIDE R8, R11, 0x4, R2 ;  /* 0x000000040b087825 */ /* 0x001fc600078e0202 */
[----:B------:R-:W-:Y:S01]  /*0520*/  LEA R0, R0, UR4, 0x2 ;  /* 0x0000000400007c11 */ /* 0x000fe2000f8e10ff */
[----:B--2---:R-:W-:Y:S04]  /*0530*/  STS [R21], R20 ;  /* 0x0000001415007388 */ /* 0x004fe80000000800 */
[----:B---3--:R-:W-:Y:S04]  /*0540*/  STS [R21+0x20], R22 ;  /* 0x0000201615007388 */ /* 0x008fe80000000800 */
[----:B-----5:R-:W-:Y:S04]  /*0550*/  STS [R21+0x30], R23 ;  /* 0x0000301715007388 */ /* 0x020fe80000000800 */
[----:B------:R-:W-:Y:S04]  /*0560*/  STS [R21+0x10], R24 ;  /* 0x0000101815007388 */ /* 0x000fe80000000800 */
[----:B------:R-:W-:Y:S04]  /*0570*/  STS [R21+0x40], R25 ;  /* 0x0000401915007388 */ /* 0x000fe80000000800 */
[----:B------:R-:W-:Y:S04]  /*0580*/  STS [R21+0x50], R26 ;  /* 0x0000501a15007388 */ /* 0x000fe80000000800 */
[----:B------:R-:W-:Y:S04]  /*0590*/  STS [R21+0x60], R28 ;  /* 0x0000601c15007388 */ /* 0x000fe80000000800 */
[----:B------:R-:W-:Y:S01]  /*05a0*/  STS [R21+0x70], R27 ;  /* 0x0000701b15007388 */ /* 0x000fe20000000800 */
[----:B------:R-:W-:Y:S06]  /*05b0*/  BAR.SYNC.DEFER_BLOCKING 0x0 ;  /* 0x0000000000007b1d */ /* 0x000fec0000010000 */
[----:B------:R-:W0:Y:S04]  /*05c0*/  LDS.128 R4, [R4] ;  /* 0x0000000004047984 */ /* 0x000e280000000c00 */
[----:B0-----:R0:W-:Y:S02]  /*05d0*/  @!P1 STG.E.128 desc[UR6][R8.64], R4 ;  /* 0x0000000408009986 */ /* 0x0011e4000c101d06 */
[----:B0-----:R-:W-:Y:S05]  /*05e0*/  @P0 EXIT ;  /* 0x000000000000094d */ /* 0x001fea0003800000 */
[----:B0-----:R-:W0:Y:S01]  /*05f0*/  LDS.128 R4, [R0+0x800] ;  /* 0x0008000000047984 */ /* 0x001e220000000c00 */
[----:B------:R-:W-:-:S04]  /*0600*/  VIADD R11, R11, 0xc00 ;  /* 0x00000c000b0b7836 */ /* 0x000fc80000000000 */
[----:B------:R-:W-:-:S05]  /*0610*/  IMAD.WIDE R2, R11, 0x4, R2 ;  /* 0x000000040b027825 */ /* 0x000fca00078e0202 */
[----:B0-----:R-:W-:Y:S01]  /*0620*/  STG.E.128 desc[UR6][R2.64], R4 ;  /* 0x0000000402007986 */ /* 0x001fe2000c101d06 */
[----:B------:R-:W-:Y:S05]  /*0630*/  EXIT ;  /* 0x000000000000794d */ /* 0x000fea0003800000 */
.L_x_0:
[----:B------:R-:W-:-:S00]  /*0640*/  BRA `(.L_x_0) ;  /* 0xfffffffc00fc7947 */ /* 0x000fc0000383ffff */
[----:B------:R-:W-:-:S00]  /*0650*/  NOP ;  /* 0x0000000000007918 */ /* 0x000fc00000000000 */
        /* <DEDUP_REMOVED lines=10> */
.L_x_1:


//--------------------- .nv.shared.triton_poi_fused_2 --------------------------
	.section	.nv.shared.triton_poi_fused_2,"aw",@nobits
	.sectionflags	@""
	.align	16
	.zero		1024


//--------------------- .nv.constant0.triton_poi_fused_2 --------------------------
	.section	.nv.constant0.triton_poi_fused_2,"a",@progbits
	.sectionflags	@""
	.align	4
.nv.constant0.triton_poi_fused_2:
	.zero		552
